//
// Generated by NVIDIA NVVM Compiler
//
// Compiler Build ID: CL-36424714
// Cuda compilation tools, release 13.0, V13.0.88
// Based on NVVM 20.0.0
//

.version 9.0
.target sm_100
.address_size 64

	// .globl	_Z6pchaseILi64EEvPiS0_
// _ZZ6pchaseILi64EEvPiS0_E11s_latencies has been demoted
// _ZZ6pchaseILi64EEvPiS0_E7s_index has been demoted

.visible .entry _Z6pchaseILi64EEvPiS0_(
	.param .u64 .ptr .align 1 _Z6pchaseILi64EEvPiS0__param_0,
	.param .u64 .ptr .align 1 _Z6pchaseILi64EEvPiS0__param_1
)
{
	.reg .pred 	%p<4>;
	.reg .b32 	%r<24>;
	.reg .b64 	%rd<19>;
	// demoted variable
	.shared .align 8 .b8 _ZZ6pchaseILi64EEvPiS0_E11s_latencies[512];
	// demoted variable
	.shared .align 8 .b8 _ZZ6pchaseILi64EEvPiS0_E7s_index[512];
	ld.param.u64 	%rd5, [_Z6pchaseILi64EEvPiS0__param_0];
	ld.param.u64 	%rd6, [_Z6pchaseILi64EEvPiS0__param_1];
	cvta.to.global.u64 	%rd1, %rd5;
	cvta.to.global.u64 	%rd2, %rd6;
	mov.b32 	%r20, 0;
	mov.u32 	%r19, _ZZ6pchaseILi64EEvPiS0_E11s_latencies;
	mov.u32 	%r18, _ZZ6pchaseILi64EEvPiS0_E7s_index;
	mov.u32 	%r21, %r20;
$L__BB0_1:
	.pragma "nounroll";
	// begin inline asm
	mov.u64 	%rd7, %clock64;
	// end inline asm
	mul.wide.s32 	%rd9, %r21, 4;
	add.s64 	%rd10, %rd1, %rd9;
	ld.global.nc.u32 	%r21, [%rd10];
	cvt.s64.s32 	%rd11, %r21;
	st.shared.u64 	[%r18], %rd11;
	// begin inline asm
	mov.u64 	%rd8, %clock64;
	// end inline asm
	sub.s64 	%rd12, %rd8, %rd7;
	st.shared.u64 	[%r19], %rd12;
	add.s32 	%r20, %r20, 1;
	add.s32 	%r19, %r19, 8;
	add.s32 	%r18, %r18, 8;
	setp.ne.s32 	%p1, %r20, 64;
	@%p1 bra 	$L__BB0_1;
	mov.b32 	%r23, 0;
	mov.u32 	%r22, _ZZ6pchaseILi64EEvPiS0_E11s_latencies;
	mov.u64 	%rd18, %rd2;
$L__BB0_3:
	.pragma "nounroll";
	ld.shared.u64 	%rd13, [%r22];
	shr.u64 	%rd14, %rd13, 63;
	add.s64 	%rd15, %rd13, %rd14;
	shr.u64 	%rd16, %rd15, 1;
	st.global.u32 	[%rd18], %rd16;
	add.s32 	%r23, %r23, 1;
	add.s64 	%rd18, %rd18, 4;
	add.s32 	%r22, %r22, 8;
	setp.ne.s32 	%p2, %r23, 64;
	@%p2 bra 	$L__BB0_3;
	setp.gt.s32 	%p3, %r21, -1;
	@%p3 bra 	$L__BB0_6;
	ld.shared.u64 	%rd17, [_ZZ6pchaseILi64EEvPiS0_E7s_index];
	st.global.u32 	[%rd2], %rd17;
$L__BB0_6:
	ret;

}


// ===== COMPILED SASS (sm_100) =====

	.target	sm_100

	.elftype	@"ET_EXEC"


//--------------------- .note.nv.tkinfo           --------------------------
	.section	.note.nv.tkinfo,"",@"SHT_NOTE"
	.sectionflags	@"SHF_NOTE_NV_TKINFO"
	.tkinfo
        /*0018*/ 	.word	0x00000002
        /*0030*/ 	.string	""
        /*0030*/ 	.string	"ptxas"
        /*0030*/ 	.string	"Cuda compilation tools, release 13.0, V13.0.88"
        /*0030*/ 	.string	"Build cuda_13.0.r13.0/compiler.36424714_0"
        /*0030*/ 	.string	"-arch sm_100 -m 64 "



//--------------------- .note.nv.cuinfo           --------------------------
	.section	.note.nv.cuinfo,"",@"SHT_NOTE"
	.sectionflags	@"SHF_NOTE_NV_CUINFO"
        /*0018*/ 	.short	0x0002
        /*001a*/ 	.short	0x0064
        /*001c*/ 	.short	0x0082
	.zero		2


//--------------------- .nv.info                  --------------------------
	.section	.nv.info,"",@"SHT_CUDA_INFO"
	.align	4


	//----- nvinfo : EIATTR_REGCOUNT
	.align		4
        /*0000*/ 	.byte	0x04, 0x2f
        /*0002*/ 	.short	(.L_1 - .L_0)
	.align		4
.L_0:
        /*0004*/ 	.word	index@(_Z6pchaseILi64EEvPiS0_)
        /*0008*/ 	.word	0x0000000c


	//----- nvinfo : EIATTR_FRAME_SIZE
	.align		4
.L_1:
        /*000c*/ 	.byte	0x04, 0x11
        /*000e*/ 	.short	(.L_3 - .L_2)
	.align		4
.L_2:
        /*0010*/ 	.word	index@(_Z6pchaseILi64EEvPiS0_)
        /*0014*/ 	.word	0x00000000


	//----- nvinfo : EIATTR_MIN_STACK_SIZE
	.align		4
.L_3:
        /*0018*/ 	.byte	0x04, 0x12
        /*001a*/ 	.short	(.L_5 - .L_4)
	.align		4
.L_4:
        /*001c*/ 	.word	index@(_Z6pchaseILi64EEvPiS0_)
        /*0020*/ 	.word	0x00000000
.L_5:


//--------------------- .nv.compat                --------------------------
	.section	.nv.compat,"",@"SHT_CUDA_COMPAT_INFO"
	.align	4
        /*0000*/ 	.byte	0x02, 0x09, 0x00, 0x00, 0x02, 0x02, 0x01, 0x00, 0x02, 0x05, 0x05, 0x00, 0x03, 0x07, 0x01, 0x01
        /*0010*/ 	.byte	0x02, 0x03, 0x00, 0x00, 0x02, 0x06, 0x01, 0x00, 0x04, 0x0b, 0x08, 0x00, 0x09, 0x00, 0x00, 0x00
        /*0020*/ 	.byte	0x00, 0x00, 0x00, 0x00


//--------------------- .nv.info._Z6pchaseILi64EEvPiS0_ --------------------------
	.section	.nv.info._Z6pchaseILi64EEvPiS0_,"",@"SHT_CUDA_INFO"
	.sectionflags	@""
	.align	4


	//----- nvinfo : EIATTR_CUDA_API_VERSION
	.align		4
        /*0000*/ 	.byte	0x04, 0x37
        /*0002*/ 	.short	(.L_7 - .L_6)
.L_6:
        /*0004*/ 	.word	0x00000082


	//----- nvinfo : EIATTR_KPARAM_INFO
	.align		4
.L_7:
        /*0008*/ 	.byte	0x04, 0x17
        /*000a*/ 	.short	(.L_9 - .L_8)
.L_8:
        /*000c*/ 	.word	0x00000000
        /*0010*/ 	.short	0x0001
        /*0012*/ 	.short	0x0008
        /*0014*/ 	.byte	0x00, 0xf5, 0x21, 0x00


	//----- nvinfo : EIATTR_KPARAM_INFO
	.align		4
.L_9:
        /*0018*/ 	.byte	0x04, 0x17
        /*001a*/ 	.short	(.L_11 - .L_10)
.L_10:
        /*001c*/ 	.word	0x00000000
        /*0020*/ 	.short	0x0000
        /*0022*/ 	.short	0x0000
        /*0024*/ 	.byte	0x00, 0xf5, 0x21, 0x00


	//----- nvinfo : EIATTR_SPARSE_MMA_MASK
	.align		4
.L_11:
        /*0028*/ 	.byte	0x03, 0x50
        /*002a*/ 	.short	0x0000


	//----- nvinfo : EIATTR_MAXREG_COUNT
	.align		4
        /*002c*/ 	.byte	0x03, 0x1b
        /*002e*/ 	.short	0x00ff


	//----- nvinfo : EIATTR_MERCURY_ISA_VERSION
	.align		4
        /*0030*/ 	.byte	0x03, 0x5f
        /*0032*/ 	.short	0x0101


	//----- nvinfo : EIATTR_VRC_CTA_INIT_COUNT
	.align		4
        /*0034*/ 	.byte	0x02, 0x4a
	.zero		1
	.zero		1


	//----- nvinfo : EIATTR_EXIT_INSTR_OFFSETS
	.align		4
        /*0038*/ 	.byte	0x04, 0x1c
        /*003a*/ 	.short	(.L_13 - .L_12)


	//   ....[0]....
.L_12:
        /*003c*/ 	.word	0x000002a0


	//   ....[1]....
        /*0040*/ 	.word	0x000002e0


	//----- nvinfo : EIATTR_CBANK_PARAM_SIZE
	.align		4
.L_13:
        /*0044*/ 	.byte	0x03, 0x19
        /*0046*/ 	.short	0x0010


	//----- nvinfo : EIATTR_PARAM_CBANK
	.align		4
        /*0048*/ 	.byte	0x04, 0x0a
        /*004a*/ 	.short	(.L_15 - .L_14)
	.align		4
.L_14:
        /*004c*/ 	.word	index@(.nv.constant0._Z6pchaseILi64EEvPiS0_)
        /*0050*/ 	.short	0x0380
        /*0052*/ 	.short	0x0010


	//----- nvinfo : EIATTR_SW_WAR
	.align		4
.L_15:
        /*0054*/ 	.byte	0x04, 0x36
        /*0056*/ 	.short	(.L_17 - .L_16)
.L_16:
        /*0058*/ 	.word	0x00000008
.L_17:


//--------------------- .nv.callgraph             --------------------------
	.section	.nv.callgraph,"",@"SHT_CUDA_CALLGRAPH"
	.align	4
	.sectionentsize	8
	.align		4
        /*0000*/ 	.word	0x00000000
	.align		4
        /*0004*/ 	.word	0xffffffff
	.align		4
        /*0008*/ 	.word	0x00000000
	.align		4
        /*000c*/ 	.word	0xfffffffe
	.align		4
        /*0010*/ 	.word	0x00000000
	.align		4
        /*0014*/ 	.word	0xfffffffd
	.align		4
        /*0018*/ 	.word	0x00000000
	.align		4
        /*001c*/ 	.word	0xfffffffc


//--------------------- .text._Z6pchaseILi64EEvPiS0_ --------------------------
	.section	.text._Z6pchaseILi64EEvPiS0_,"ax",@progbits
	.align	128
        .global         _Z6pchaseILi64EEvPiS0_
        .type           _Z6pchaseILi64EEvPiS0_,@function
        .size           _Z6pchaseILi64EEvPiS0_,(.L_x_3 - _Z6pchaseILi64EEvPiS0_)
        .other          _Z6pchaseILi64EEvPiS0_,@"STO_CUDA_ENTRY STV_DEFAULT"
_Z6pchaseILi64EEvPiS0_:
.text._Z6pchaseILi64EEvPiS0_:
[----:B------:R-:W-:Y:S08]  /*0000*/  LDC R1, c[0x0][0x37c] ;  /* 0x0000df00ff017b82 */ /* 0x000ff00000000800 */
[----:B------:R-:W0:Y:S01]  /*0010*/  S2UR UR7, SR_CgaCtaId ;  /* 0x00000000000779c3 */ /* 0x000e220000008800 */
[----:B------:R-:W-:Y:S01]  /*0020*/  UMOV UR4, 0x400 ;  /* 0x0000040000047882 */ /* 0x000fe20000000000 */
[----:B------:R-:W-:Y:S01]  /*0030*/  IMAD.MOV.U32 R4, RZ, RZ, RZ ;  /* 0x000000ffff047224 */ /* 0x000fe200078e00ff */
[----:B------:R-:W-:Y:S01]  /*0040*/  UIADD3 UR6, UPT, UPT, UR4, 0x200, URZ ;  /* 0x0000020004067890 */ /* 0x000fe2000fffe0ff */
[----:B------:R-:W1:Y:S04]  /*0050*/  LDCU.64 UR8, c[0x0][0x358] ;  /* 0x00006b00ff0877ac */ /* 0x000e680008000a00 */
[----:B------:R-:W2:Y:S01]  /*0060*/  LDC.64 R8, c[0x0][0x380] ;  /* 0x0000e000ff087b82 */ /* 0x000ea20000000a00 */
[----:B0-----:R-:W-:-:S02]  /*0070*/  ULEA UR5, UR7, UR4, 0x18 ;  /* 0x0000000407057291 */ /* 0x001fc4000f8ec0ff */
[----:B------:R-:W-:Y:S01]  /*0080*/  ULEA UR7, UR7, UR6, 0x18 ;  /* 0x0000000607077291 */ /* 0x000fe2000f8ec0ff */
[----:B------:R-:W-:-:S04]  /*0090*/  UMOV UR4, URZ ;  /* 0x000000ff00047c82 */ /* 0x000fc80008000000 */
[----:B-1----:R-:W-:-:S07]  /*00a0*/  UMOV UR6, UR5 ;  /* 0x0000000500067c82 */ /* 0x002fce0008000000 */
.L_x_0:
[----:B------:R-:W-:Y:S01]  /*00b0*/  CS2R R6, SR_CLOCKLO ;  /* 0x0000000000067805 */ /* 0x000fe20000015000 */
[----:B0-2---:R-:W-:-:S05]  /*00c0*/  IMAD.WIDE R2, R4, 0x4, R8 ;  /* 0x0000000404027825 */ /* 0x005fca00078e0208 */
[----:B------:R-:W2:Y:S02]  /*00d0*/  LDG.E.CONSTANT R4, desc[UR8][R2.64] ;  /* 0x0000000802047981 */ /* 0x000ea4000c1e9900 */
[----:B--2---:R-:W-:-:S05]  /*00e0*/  SHF.R.S32.HI R5, RZ, 0x1f, R4 ;  /* 0x0000001fff057819 */ /* 0x004fca0000011404 */
[----:B------:R0:W-:Y:S01]  /*00f0*/  STS.64 [UR7], R4 ;  /* 0x00000004ff007988 */ /* 0x0001e20008000a07 */
[----:B------:R-:W-:Y:S01]  /*0100*/  CS2R R2, SR_CLOCKLO ;  /* 0x0000000000027805 */ /* 0x000fe20000015000 */
[----:B------:R-:W-:-:S05]  /*0110*/  UIADD3 UR4, UPT, UPT, UR4, 0x1, URZ ;  /* 0x0000000104047890 */ /* 0x000fca000fffe0ff */
[----:B------:R-:W-:Y:S01]  /*0120*/  IADD3 R2, P0, PT, -R6, R2, RZ ;  /* 0x0000000206027210 */ /* 0x000fe20007f1e1ff */
[----:B------:R-:W-:Y:S02]  /*0130*/  UIADD3 UR7, UPT, UPT, UR7, 0x8, URZ ;  /* 0x0000000807077890 */ /* 0x000fe4000fffe0ff */
[----:B------:R-:W-:Y:S02]  /*0140*/  UISETP.NE.AND UP0, UPT, UR4, 0x40, UPT ;  /* 0x000000400400788c */ /* 0x000fe4000bf05270 */
[----:B------:R-:W-:-:S05]  /*0150*/  IMAD.X R3, R3, 0x1, ~R7, P0 ;  /* 0x0000000103037824 */ /* 0x000fca00000e0e07 */
[----:B------:R0:W-:Y:S01]  /*0160*/  STS.64 [UR6], R2 ;  /* 0x00000002ff007988 */ /* 0x0001e20008000a06 */
[----:B------:R-:W-:Y:S01]  /*0170*/  UIADD3 UR6, UPT, UPT, UR6, 0x8, URZ ;  /* 0x0000000806067890 */ /* 0x000fe2000fffe0ff */
[----:B------:R-:W-:Y:S11]  /*0180*/  BRA.U UP0, `(.L_x_0) ;  /* 0xfffffffd00c87547 */ /* 0x000ff6000b83ffff */
[----:B------:R-:W1:Y:S01]  /*0190*/  LDCU.64 UR10, c[0x0][0x388] ;  /* 0x00007100ff0a77ac */ /* 0x000e620008000a00 */
[----:B------:R-:W-:Y:S01]  /*01a0*/  UMOV UR4, URZ ;  /* 0x000000ff00047c82 */ /* 0x000fe20008000000 */
[----:B------:R-:W-:-:S05]  /*01b0*/  UMOV UR6, UR5 ;  /* 0x0000000500067c82 */ /* 0x000fca0008000000 */
.L_x_1:
[----:B0-2---:R-:W0:Y:S01]  /*01c0*/  LDS.64 R2, [UR6] ;  /* 0x00000006ff027984 */ /* 0x005e220008000a00 */
[----:B------:R-:W-:Y:S02]  /*01d0*/  UIADD3 UR4, UPT, UPT, UR4, 0x1, URZ ;  /* 0x0000000104047890 */ /* 0x000fe4000fffe0ff */
[----:B------:R-:W-:Y:S01]  /*01e0*/  UIADD3 UR6, UPT, UPT, UR6, 0x8, URZ ;  /* 0x0000000806067890 */ /* 0x000fe2000fffe0ff */
[----:B0-----:R-:W-:Y:S01]  /*01f0*/  LEA.HI R5, P0, R3, R2, RZ, 0x1 ;  /* 0x0000000203057211 */ /* 0x001fe200078108ff */
[----:B-1----:R-:W-:Y:S01]  /*0200*/  IMAD.U32 R2, RZ, RZ, UR10 ;  /* 0x0000000aff027e24 */ /* 0x002fe2000f8e00ff */
[----:B------:R-:W-:-:S03]  /*0210*/  UIADD3 UR10, UP0, UPT, UR10, 0x4, URZ ;  /* 0x000000040a0a7890 */ /* 0x000fc6000ff1e0ff */
[----:B------:R-:W-:Y:S02]  /*0220*/  IMAD.X R0, RZ, RZ, R3, P0 ;  /* 0x000000ffff007224 */ /* 0x000fe400000e0603 */
[----:B------:R-:W-:Y:S01]  /*0230*/  IMAD.U32 R3, RZ, RZ, UR11 ;  /* 0x0000000bff037e24 */ /* 0x000fe2000f8e00ff */
[----:B------:R-:W-:Y:S02]  /*0240*/  UIADD3.X UR11, UPT, UPT, URZ, UR11, URZ, UP0, !UPT ;  /* 0x0000000bff0b7290 */ /* 0x000fe400087fe4ff */
[----:B------:R-:W-:Y:S01]  /*0250*/  SHF.R.U64 R5, R5, 0x1, R0 ;  /* 0x0000000105057819 */ /* 0x000fe20000001200 */
[----:B------:R-:W-:-:S04]  /*0260*/  UISETP.NE.AND UP0, UPT, UR4, 0x40, UPT ;  /* 0x000000400400788c */ /* 0x000fc8000bf05270 */
[----:B------:R2:W-:Y:S05]  /*0270*/  STG.E desc[UR8][R2.64], R5 ;  /* 0x0000000502007986 */ /* 0x0005ea000c101908 */
[----:B------:R-:W-:Y:S05]  /*0280*/  BRA.U UP0, `(.L_x_1) ;  /* 0xfffffffd00cc7547 */ /* 0x000fea000b83ffff */
[----:B------:R-:W-:-:S13]  /*0290*/  ISETP.GT.AND P0, PT, R4, -0x1, PT ;  /* 0xffffffff0400780c */ /* 0x000fda0003f04270 */
[----:B------:R-:W-:Y:S05]  /*02a0*/  @P0 EXIT ;  /* 0x000000000000094d */ /* 0x000fea0003800000 */
[----:B--2---:R-:W0:Y:S01]  /*02b0*/  LDS R5, [UR5+0x200] ;  /* 0x00020005ff057984 */ /* 0x004e220008000800 */
[----:B------:R-:W0:Y:S03]  /*02c0*/  LDC.64 R2, c[0x0][0x388] ;  /* 0x0000e200ff027b82 */ /* 0x000e260000000a00 */
[----:B0-----:R-:W-:Y:S01]  /*02d0*/  STG.E desc[UR8][R2.64], R5 ;  /* 0x0000000502007986 */ /* 0x001fe2000c101908 */
[----:B------:R-:W-:Y:S05]  /*02e0*/  EXIT ;  /* 0x000000000000794d */ /* 0x000fea0003800000 */
.L_x_2:
[----:B------:R-:W-:-:S00]  /*02f0*/  BRA `(.L_x_2) ;  /* 0xfffffffc00fc7947 */ /* 0x000fc0000383ffff */
[----:B------:R-:W-:-:S00]  /*0300*/  NOP ;  /* 0x0000000000007918 */ /* 0x000fc00000000000 */
[----:B------:R-:W-:-:S00]  /*0310*/  NOP ;  /* 0x0000000000007918 */ /* 0x000fc00000000000 */
[----:B------:R-:W-:-:S00]  /*0320*/  NOP ;  /* 0x0000000000007918 */ /* 0x000fc00000000000 */
[----:B------:R-:W-:-:S00]  /*0330*/  NOP ;  /* 0x0000000000007918 */ /* 0x000fc00000000000 */
[----:B------:R-:W-:-:S00]  /*0340*/  NOP ;  /* 0x0000000000007918 */ /* 0x000fc00000000000 */
[----:B------:R-:W-:-:S00]  /*0350*/  NOP ;  /* 0x0000000000007918 */ /* 0x000fc00000000000 */
[----:B------:R-:W-:-:S00]  /*0360*/  NOP ;  /* 0x0000000000007918 */ /* 0x000fc00000000000 */
[----:B------:R-:W-:-:S00]  /*0370*/  NOP ;  /* 0x0000000000007918 */ /* 0x000fc00000000000 */
.L_x_3:


//--------------------- .nv.shared._Z6pchaseILi64EEvPiS0_ --------------------------
	.section	.nv.shared._Z6pchaseILi64EEvPiS0_,"aw",@nobits
	.sectionflags	@""
	.align	8
.nv.shared._Z6pchaseILi64EEvPiS0_:
	.zero		2048


//--------------------- .nv.shared.reserved.0     --------------------------
	.section	.nv.shared.reserved.0,"aw",@nobits
	.weak		__nv_reservedSMEM_offset_0_alias
	.size		__nv_reservedSMEM_offset_0_alias, 0, 64
	.other		__nv_reservedSMEM_offset_0_alias,@"STO_CUDA_RESERVED_SHARED STV_DEFAULT"
__nv_reservedSMEM_offset_0_alias:
	.zero		0
	.zero		64


//--------------------- .nv.constant0._Z6pchaseILi64EEvPiS0_ --------------------------
	.section	.nv.constant0._Z6pchaseILi64EEvPiS0_,"a",@progbits
	.sectionflags	@""
	.align	4
.nv.constant0._Z6pchaseILi64EEvPiS0_:
	.zero		912


//--------------------- SYMBOLS --------------------------

	.type		.nv.reservedSmem.offset0,@object
	.size		.nv.reservedSmem.offset0,0x4
	.type		.nv.reservedSmem.cap,@object
	.size		.nv.reservedSmem.cap,0x4
